//
// Generated by NVIDIA NVVM Compiler
//
// Compiler Build ID: CL-36424714
// Cuda compilation tools, release 13.0, V13.0.88
// Based on NVVM 20.0.0
//

.version 9.0
.target sm_100
.address_size 64

	// .globl	_Z7kernel2Ph

.visible .entry _Z7kernel2Ph(
	.param .u64 .ptr .align 1 _Z7kernel2Ph_param_0
)
{
	.reg .pred 	%p<5>;
	.reg .b16 	%rs<1012>;
	.reg .b32 	%r<71>;
	.reg .b32 	%f<4>;
	.reg .b64 	%rd<67>;
	.reg .b64 	%fd<2>;

	ld.param.u64 	%rd2, [_Z7kernel2Ph_param_0];
	cvta.to.global.u64 	%rd1, %rd2;
	mov.u32 	%r23, %ctaid.y;
	mov.u32 	%r24, %ntid.y;
	mov.u32 	%r25, %tid.y;
	mad.lo.s32 	%r26, %r23, %r24, %r25;
	mov.u32 	%r27, %ctaid.x;
	mov.u32 	%r28, %ntid.x;
	mov.u32 	%r29, %tid.x;
	mad.lo.s32 	%r30, %r27, %r28, %r29;
	shl.b32 	%r31, %r30, 2;
	mov.f64 	%fd1, 0d3FB999999999999A;
	// begin inline asm
	{  cvt.rn.f16.f64 %rs19, %fd1;}

	// end inline asm
	mov.f32 	%f1, 0f38E17157;
	// begin inline asm
	{  cvt.rn.f16.f32 %rs20, %f1;}

	// end inline asm
	mov.f32 	%f2, 0fBB42C15B;
	// begin inline asm
	{  cvt.rn.f16.f32 %rs21, %f2;}

	// end inline asm
	mov.f32 	%f3, 0f3F8254B1;
	// begin inline asm
	{  cvt.rn.f16.f32 %rs22, %f3;}

	// end inline asm
	cvt.u16.u32 	%rs47, %r31;
	sub.s16 	%rs24, 640, %rs47;
	// begin inline asm
	cvt.rp.f16.s16 %rs23, %rs24;
	// end inline asm
	// begin inline asm
	{mul.f16 %rs25,%rs23,%rs19;
}
	// end inline asm
	cvt.u16.u32 	%rs48, %r26;
	mul.lo.s16 	%rs49, %rs48, 120;
	sub.s16 	%rs29, 360, %rs49;
	// begin inline asm
	cvt.rp.f16.s16 %rs28, %rs29;
	// end inline asm
	// begin inline asm
	{mul.f16 %rs30,%rs28,%rs19;
}
	// end inline asm
	// begin inline asm
	{neg.f16 %rs33,%rs25;
}
	// end inline asm
	// begin inline asm
	{neg.f16 %rs35,%rs30;
}
	// end inline asm
	mov.b16 	%rs38, 0;
	// begin inline asm
	cvt.rp.f16.s16 %rs37, %rs38;
	// end inline asm
	// begin inline asm
	{fma.rn.f16 %rs39,%rs37,%rs19,%rs33;
}
	// end inline asm
	// begin inline asm
	{mul.f16 %rs43,%rs39,%rs39;
}
	// end inline asm
	mad.lo.s32 	%r1, %r26, 153600, %r31;
	add.s32 	%r63, %r1, 5120;
	mov.b32 	%r64, 5120;
	mov.b16 	%rs1008, 7;
$L__BB0_1:
	add.s32 	%r32, %r63, -5120;
	add.s16 	%rs51, %rs1008, -7;
	// begin inline asm
	cvt.rp.f16.s16 %rs50, %rs51;
	// end inline asm
	// begin inline asm
	{fma.rn.f16 %rs52,%rs50,%rs19,%rs35;
}
	// end inline asm
	// begin inline asm
	{fma.rn.f16 %rs56,%rs52,%rs52,%rs43;
}
	// end inline asm
	// begin inline asm
	{.reg.b32         f;        
 .reg.b16         r;        
  mov.b16         r,%rs56;     
  cvt.f32.f16     f,r;      
  sqrt.approx.ftz.f32   f,f;  
  cvt.rn.f16.f32      r,f;  
  mov.b16         %rs60,r;     
}
	// end inline asm
	// begin inline asm
	{mul.f16 %rs62,%rs20,%rs56;
}
	// end inline asm
	// begin inline asm
	{fma.rn.f16 %rs65,%rs21,%rs60,%rs22;
}
	// end inline asm
	// begin inline asm
	{add.f16 %rs69,%rs62,%rs65;
}
	// end inline asm
	cvt.u64.u32 	%rd3, %r32;
	add.s64 	%rd4, %rd1, %rd3;
	ld.global.u8 	%rs73, [%rd4];
	// begin inline asm
	cvt.rp.f16.s16 %rs72, %rs73;
	// end inline asm
	// begin inline asm
	{mul.f16 %rs74,%rs72,%rs69;
}
	// end inline asm
	// begin inline asm
	cvt.rpi.s16.f16 %rs77, %rs74;
	// end inline asm
	st.global.u8 	[%rd4], %rs77;
	add.s32 	%r33, %r63, -3840;
	add.s16 	%rs80, %rs1008, -6;
	// begin inline asm
	cvt.rp.f16.s16 %rs79, %rs80;
	// end inline asm
	// begin inline asm
	{fma.rn.f16 %rs81,%rs79,%rs19,%rs35;
}
	// end inline asm
	// begin inline asm
	{fma.rn.f16 %rs85,%rs81,%rs81,%rs43;
}
	// end inline asm
	// begin inline asm
	{.reg.b32         f;        
 .reg.b16         r;        
  mov.b16         r,%rs85;     
  cvt.f32.f16     f,r;      
  sqrt.approx.ftz.f32   f,f;  
  cvt.rn.f16.f32      r,f;  
  mov.b16         %rs89,r;     
}
	// end inline asm
	// begin inline asm
	{mul.f16 %rs91,%rs20,%rs85;
}
	// end inline asm
	// begin inline asm
	{fma.rn.f16 %rs94,%rs21,%rs89,%rs22;
}
	// end inline asm
	// begin inline asm
	{add.f16 %rs98,%rs91,%rs94;
}
	// end inline asm
	cvt.u64.u32 	%rd5, %r33;
	add.s64 	%rd6, %rd1, %rd5;
	ld.global.u8 	%rs102, [%rd6];
	// begin inline asm
	cvt.rp.f16.s16 %rs101, %rs102;
	// end inline asm
	// begin inline asm
	{mul.f16 %rs103,%rs101,%rs98;
}
	// end inline asm
	// begin inline asm
	cvt.rpi.s16.f16 %rs106, %rs103;
	// end inline asm
	st.global.u8 	[%rd6], %rs106;
	add.s32 	%r34, %r63, -2560;
	add.s16 	%rs109, %rs1008, -5;
	// begin inline asm
	cvt.rp.f16.s16 %rs108, %rs109;
	// end inline asm
	// begin inline asm
	{fma.rn.f16 %rs110,%rs108,%rs19,%rs35;
}
	// end inline asm
	// begin inline asm
	{fma.rn.f16 %rs114,%rs110,%rs110,%rs43;
}
	// end inline asm
	// begin inline asm
	{.reg.b32         f;        
 .reg.b16         r;        
  mov.b16         r,%rs114;     
  cvt.f32.f16     f,r;      
  sqrt.approx.ftz.f32   f,f;  
  cvt.rn.f16.f32      r,f;  
  mov.b16         %rs118,r;     
}
	// end inline asm
	// begin inline asm
	{mul.f16 %rs120,%rs20,%rs114;
}
	// end inline asm
	// begin inline asm
	{fma.rn.f16 %rs123,%rs21,%rs118,%rs22;
}
	// end inline asm
	// begin inline asm
	{add.f16 %rs127,%rs120,%rs123;
}
	// end inline asm
	cvt.u64.u32 	%rd7, %r34;
	add.s64 	%rd8, %rd1, %rd7;
	ld.global.u8 	%rs131, [%rd8];
	// begin inline asm
	cvt.rp.f16.s16 %rs130, %rs131;
	// end inline asm
	// begin inline asm
	{mul.f16 %rs132,%rs130,%rs127;
}
	// end inline asm
	// begin inline asm
	cvt.rpi.s16.f16 %rs135, %rs132;
	// end inline asm
	st.global.u8 	[%rd8], %rs135;
	add.s32 	%r35, %r63, -1280;
	add.s16 	%rs138, %rs1008, -4;
	// begin inline asm
	cvt.rp.f16.s16 %rs137, %rs138;
	// end inline asm
	// begin inline asm
	{fma.rn.f16 %rs139,%rs137,%rs19,%rs35;
}
	// end inline asm
	// begin inline asm
	{fma.rn.f16 %rs143,%rs139,%rs139,%rs43;
}
	// end inline asm
	// begin inline asm
	{.reg.b32         f;        
 .reg.b16         r;        
  mov.b16         r,%rs143;     
  cvt.f32.f16     f,r;      
  sqrt.approx.ftz.f32   f,f;  
  cvt.rn.f16.f32      r,f;  
  mov.b16         %rs147,r;     
}
	// end inline asm
	// begin inline asm
	{mul.f16 %rs149,%rs20,%rs143;
}
	// end inline asm
	// begin inline asm
	{fma.rn.f16 %rs152,%rs21,%rs147,%rs22;
}
	// end inline asm
	// begin inline asm
	{add.f16 %rs156,%rs149,%rs152;
}
	// end inline asm
	cvt.u64.u32 	%rd9, %r35;
	add.s64 	%rd10, %rd1, %rd9;
	ld.global.u8 	%rs160, [%rd10];
	// begin inline asm
	cvt.rp.f16.s16 %rs159, %rs160;
	// end inline asm
	// begin inline asm
	{mul.f16 %rs161,%rs159,%rs156;
}
	// end inline asm
	// begin inline asm
	cvt.rpi.s16.f16 %rs164, %rs161;
	// end inline asm
	st.global.u8 	[%rd10], %rs164;
	add.s32 	%r36, %r63, 3840;
	add.s16 	%rs167, %rs1008, -3;
	// begin inline asm
	cvt.rp.f16.s16 %rs166, %rs167;
	// end inline asm
	// begin inline asm
	{fma.rn.f16 %rs168,%rs166,%rs19,%rs35;
}
	// end inline asm
	// begin inline asm
	{fma.rn.f16 %rs172,%rs168,%rs168,%rs43;
}
	// end inline asm
	// begin inline asm
	{.reg.b32         f;        
 .reg.b16         r;        
  mov.b16         r,%rs172;     
  cvt.f32.f16     f,r;      
  sqrt.approx.ftz.f32   f,f;  
  cvt.rn.f16.f32      r,f;  
  mov.b16         %rs176,r;     
}
	// end inline asm
	// begin inline asm
	{mul.f16 %rs178,%rs20,%rs172;
}
	// end inline asm
	// begin inline asm
	{fma.rn.f16 %rs181,%rs21,%rs176,%rs22;
}
	// end inline asm
	// begin inline asm
	{add.f16 %rs185,%rs178,%rs181;
}
	// end inline asm
	cvt.u64.u32 	%rd11, %r63;
	add.s64 	%rd12, %rd1, %rd11;
	ld.global.u8 	%rs189, [%rd12];
	// begin inline asm
	cvt.rp.f16.s16 %rs188, %rs189;
	// end inline asm
	// begin inline asm
	{mul.f16 %rs190,%rs188,%rs185;
}
	// end inline asm
	// begin inline asm
	cvt.rpi.s16.f16 %rs193, %rs190;
	// end inline asm
	st.global.u8 	[%rd12], %rs193;
	add.s32 	%r37, %r63, 1280;
	add.s16 	%rs196, %rs1008, -2;
	// begin inline asm
	cvt.rp.f16.s16 %rs195, %rs196;
	// end inline asm
	// begin inline asm
	{fma.rn.f16 %rs197,%rs195,%rs19,%rs35;
}
	// end inline asm
	// begin inline asm
	{fma.rn.f16 %rs201,%rs197,%rs197,%rs43;
}
	// end inline asm
	// begin inline asm
	{.reg.b32         f;        
 .reg.b16         r;        
  mov.b16         r,%rs201;     
  cvt.f32.f16     f,r;      
  sqrt.approx.ftz.f32   f,f;  
  cvt.rn.f16.f32      r,f;  
  mov.b16         %rs205,r;     
}
	// end inline asm
	// begin inline asm
	{mul.f16 %rs207,%rs20,%rs201;
}
	// end inline asm
	// begin inline asm
	{fma.rn.f16 %rs210,%rs21,%rs205,%rs22;
}
	// end inline asm
	// begin inline asm
	{add.f16 %rs214,%rs207,%rs210;
}
	// end inline asm
	cvt.u64.u32 	%rd13, %r37;
	add.s64 	%rd14, %rd1, %rd13;
	ld.global.u8 	%rs218, [%rd14];
	// begin inline asm
	cvt.rp.f16.s16 %rs217, %rs218;
	// end inline asm
	// begin inline asm
	{mul.f16 %rs219,%rs217,%rs214;
}
	// end inline asm
	// begin inline asm
	cvt.rpi.s16.f16 %rs222, %rs219;
	// end inline asm
	st.global.u8 	[%rd14], %rs222;
	add.s32 	%r38, %r63, 2560;
	add.s16 	%rs225, %rs1008, -1;
	// begin inline asm
	cvt.rp.f16.s16 %rs224, %rs225;
	// end inline asm
	// begin inline asm
	{fma.rn.f16 %rs226,%rs224,%rs19,%rs35;
}
	// end inline asm
	// begin inline asm
	{fma.rn.f16 %rs230,%rs226,%rs226,%rs43;
}
	// end inline asm
	// begin inline asm
	{.reg.b32         f;        
 .reg.b16         r;        
  mov.b16         r,%rs230;     
  cvt.f32.f16     f,r;      
  sqrt.approx.ftz.f32   f,f;  
  cvt.rn.f16.f32      r,f;  
  mov.b16         %rs234,r;     
}
	// end inline asm
	// begin inline asm
	{mul.f16 %rs236,%rs20,%rs230;
}
	// end inline asm
	// begin inline asm
	{fma.rn.f16 %rs239,%rs21,%rs234,%rs22;
}
	// end inline asm
	// begin inline asm
	{add.f16 %rs243,%rs236,%rs239;
}
	// end inline asm
	cvt.u64.u32 	%rd15, %r38;
	add.s64 	%rd16, %rd1, %rd15;
	ld.global.u8 	%rs247, [%rd16];
	// begin inline asm
	cvt.rp.f16.s16 %rs246, %rs247;
	// end inline asm
	// begin inline asm
	{mul.f16 %rs248,%rs246,%rs243;
}
	// end inline asm
	// begin inline asm
	cvt.rpi.s16.f16 %rs251, %rs248;
	// end inline asm
	st.global.u8 	[%rd16], %rs251;
	// begin inline asm
	cvt.rp.f16.s16 %rs253, %rs1008;
	// end inline asm
	// begin inline asm
	{fma.rn.f16 %rs255,%rs253,%rs19,%rs35;
}
	// end inline asm
	// begin inline asm
	{fma.rn.f16 %rs259,%rs255,%rs255,%rs43;
}
	// end inline asm
	// begin inline asm
	{.reg.b32         f;        
 .reg.b16         r;        
  mov.b16         r,%rs259;     
  cvt.f32.f16     f,r;      
  sqrt.approx.ftz.f32   f,f;  
  cvt.rn.f16.f32      r,f;  
  mov.b16         %rs263,r;     
}
	// end inline asm
	// begin inline asm
	{mul.f16 %rs265,%rs20,%rs259;
}
	// end inline asm
	// begin inline asm
	{fma.rn.f16 %rs268,%rs21,%rs263,%rs22;
}
	// end inline asm
	// begin inline asm
	{add.f16 %rs272,%rs265,%rs268;
}
	// end inline asm
	cvt.u64.u32 	%rd17, %r36;
	add.s64 	%rd18, %rd1, %rd17;
	ld.global.u8 	%rs276, [%rd18];
	// begin inline asm
	cvt.rp.f16.s16 %rs275, %rs276;
	// end inline asm
	// begin inline asm
	{mul.f16 %rs277,%rs275,%rs272;
}
	// end inline asm
	// begin inline asm
	cvt.rpi.s16.f16 %rs280, %rs277;
	// end inline asm
	st.global.u8 	[%rd18], %rs280;
	add.s32 	%r64, %r64, 10240;
	add.s16 	%rs1008, %rs1008, 8;
	add.s32 	%r63, %r63, 10240;
	setp.ne.s32 	%p1, %r64, 158720;
	@%p1 bra 	$L__BB0_1;
	mov.b16 	%rs283, 1;
	// begin inline asm
	cvt.rp.f16.s16 %rs282, %rs283;
	// end inline asm
	// begin inline asm
	{fma.rn.f16 %rs284,%rs282,%rs19,%rs33;
}
	// end inline asm
	// begin inline asm
	{mul.f16 %rs288,%rs284,%rs284;
}
	// end inline asm
	add.s32 	%r65, %r1, 5121;
	mov.b32 	%r66, 5121;
	mov.b16 	%rs1009, 7;
$L__BB0_3:
	add.s32 	%r40, %r65, -5120;
	add.s16 	%rs293, %rs1009, -7;
	// begin inline asm
	cvt.rp.f16.s16 %rs292, %rs293;
	// end inline asm
	// begin inline asm
	{fma.rn.f16 %rs294,%rs292,%rs19,%rs35;
}
	// end inline asm
	// begin inline asm
	{fma.rn.f16 %rs298,%rs294,%rs294,%rs288;
}
	// end inline asm
	// begin inline asm
	{.reg.b32         f;        
 .reg.b16         r;        
  mov.b16         r,%rs298;     
  cvt.f32.f16     f,r;      
  sqrt.approx.ftz.f32   f,f;  
  cvt.rn.f16.f32      r,f;  
  mov.b16         %rs302,r;     
}
	// end inline asm
	// begin inline asm
	{mul.f16 %rs304,%rs20,%rs298;
}
	// end inline asm
	// begin inline asm
	{fma.rn.f16 %rs307,%rs21,%rs302,%rs22;
}
	// end inline asm
	// begin inline asm
	{add.f16 %rs311,%rs304,%rs307;
}
	// end inline asm
	cvt.u64.u32 	%rd19, %r40;
	add.s64 	%rd20, %rd1, %rd19;
	ld.global.u8 	%rs315, [%rd20];
	// begin inline asm
	cvt.rp.f16.s16 %rs314, %rs315;
	// end inline asm
	// begin inline asm
	{mul.f16 %rs316,%rs314,%rs311;
}
	// end inline asm
	// begin inline asm
	cvt.rpi.s16.f16 %rs319, %rs316;
	// end inline asm
	st.global.u8 	[%rd20], %rs319;
	add.s32 	%r41, %r65, -3840;
	add.s16 	%rs322, %rs1009, -6;
	// begin inline asm
	cvt.rp.f16.s16 %rs321, %rs322;
	// end inline asm
	// begin inline asm
	{fma.rn.f16 %rs323,%rs321,%rs19,%rs35;
}
	// end inline asm
	// begin inline asm
	{fma.rn.f16 %rs327,%rs323,%rs323,%rs288;
}
	// end inline asm
	// begin inline asm
	{.reg.b32         f;        
 .reg.b16         r;        
  mov.b16         r,%rs327;     
  cvt.f32.f16     f,r;      
  sqrt.approx.ftz.f32   f,f;  
  cvt.rn.f16.f32      r,f;  
  mov.b16         %rs331,r;     
}
	// end inline asm
	// begin inline asm
	{mul.f16 %rs333,%rs20,%rs327;
}
	// end inline asm
	// begin inline asm
	{fma.rn.f16 %rs336,%rs21,%rs331,%rs22;
}
	// end inline asm
	// begin inline asm
	{add.f16 %rs340,%rs333,%rs336;
}
	// end inline asm
	cvt.u64.u32 	%rd21, %r41;
	add.s64 	%rd22, %rd1, %rd21;
	ld.global.u8 	%rs344, [%rd22];
	// begin inline asm
	cvt.rp.f16.s16 %rs343, %rs344;
	// end inline asm
	// begin inline asm
	{mul.f16 %rs345,%rs343,%rs340;
}
	// end inline asm
	// begin inline asm
	cvt.rpi.s16.f16 %rs348, %rs345;
	// end inline asm
	st.global.u8 	[%rd22], %rs348;
	add.s32 	%r42, %r65, -2560;
	add.s16 	%rs351, %rs1009, -5;
	// begin inline asm
	cvt.rp.f16.s16 %rs350, %rs351;
	// end inline asm
	// begin inline asm
	{fma.rn.f16 %rs352,%rs350,%rs19,%rs35;
}
	// end inline asm
	// begin inline asm
	{fma.rn.f16 %rs356,%rs352,%rs352,%rs288;
}
	// end inline asm
	// begin inline asm
	{.reg.b32         f;        
 .reg.b16         r;        
  mov.b16         r,%rs356;     
  cvt.f32.f16     f,r;      
  sqrt.approx.ftz.f32   f,f;  
  cvt.rn.f16.f32      r,f;  
  mov.b16         %rs360,r;     
}
	// end inline asm
	// begin inline asm
	{mul.f16 %rs362,%rs20,%rs356;
}
	// end inline asm
	// begin inline asm
	{fma.rn.f16 %rs365,%rs21,%rs360,%rs22;
}
	// end inline asm
	// begin inline asm
	{add.f16 %rs369,%rs362,%rs365;
}
	// end inline asm
	cvt.u64.u32 	%rd23, %r42;
	add.s64 	%rd24, %rd1, %rd23;
	ld.global.u8 	%rs373, [%rd24];
	// begin inline asm
	cvt.rp.f16.s16 %rs372, %rs373;
	// end inline asm
	// begin inline asm
	{mul.f16 %rs374,%rs372,%rs369;
}
	// end inline asm
	// begin inline asm
	cvt.rpi.s16.f16 %rs377, %rs374;
	// end inline asm
	st.global.u8 	[%rd24], %rs377;
	add.s32 	%r43, %r65, -1280;
	add.s16 	%rs380, %rs1009, -4;
	// begin inline asm
	cvt.rp.f16.s16 %rs379, %rs380;
	// end inline asm
	// begin inline asm
	{fma.rn.f16 %rs381,%rs379,%rs19,%rs35;
}
	// end inline asm
	// begin inline asm
	{fma.rn.f16 %rs385,%rs381,%rs381,%rs288;
}
	// end inline asm
	// begin inline asm
	{.reg.b32         f;        
 .reg.b16         r;        
  mov.b16         r,%rs385;     
  cvt.f32.f16     f,r;      
  sqrt.approx.ftz.f32   f,f;  
  cvt.rn.f16.f32      r,f;  
  mov.b16         %rs389,r;     
}
	// end inline asm
	// begin inline asm
	{mul.f16 %rs391,%rs20,%rs385;
}
	// end inline asm
	// begin inline asm
	{fma.rn.f16 %rs394,%rs21,%rs389,%rs22;
}
	// end inline asm
	// begin inline asm
	{add.f16 %rs398,%rs391,%rs394;
}
	// end inline asm
	cvt.u64.u32 	%rd25, %r43;
	add.s64 	%rd26, %rd1, %rd25;
	ld.global.u8 	%rs402, [%rd26];
	// begin inline asm
	cvt.rp.f16.s16 %rs401, %rs402;
	// end inline asm
	// begin inline asm
	{mul.f16 %rs403,%rs401,%rs398;
}
	// end inline asm
	// begin inline asm
	cvt.rpi.s16.f16 %rs406, %rs403;
	// end inline asm
	st.global.u8 	[%rd26], %rs406;
	add.s32 	%r44, %r65, 3840;
	add.s16 	%rs409, %rs1009, -3;
	// begin inline asm
	cvt.rp.f16.s16 %rs408, %rs409;
	// end inline asm
	// begin inline asm
	{fma.rn.f16 %rs410,%rs408,%rs19,%rs35;
}
	// end inline asm
	// begin inline asm
	{fma.rn.f16 %rs414,%rs410,%rs410,%rs288;
}
	// end inline asm
	// begin inline asm
	{.reg.b32         f;        
 .reg.b16         r;        
  mov.b16         r,%rs414;     
  cvt.f32.f16     f,r;      
  sqrt.approx.ftz.f32   f,f;  
  cvt.rn.f16.f32      r,f;  
  mov.b16         %rs418,r;     
}
	// end inline asm
	// begin inline asm
	{mul.f16 %rs420,%rs20,%rs414;
}
	// end inline asm
	// begin inline asm
	{fma.rn.f16 %rs423,%rs21,%rs418,%rs22;
}
	// end inline asm
	// begin inline asm
	{add.f16 %rs427,%rs420,%rs423;
}
	// end inline asm
	cvt.u64.u32 	%rd27, %r65;
	add.s64 	%rd28, %rd1, %rd27;
	ld.global.u8 	%rs431, [%rd28];
	// begin inline asm
	cvt.rp.f16.s16 %rs430, %rs431;
	// end inline asm
	// begin inline asm
	{mul.f16 %rs432,%rs430,%rs427;
}
	// end inline asm
	// begin inline asm
	cvt.rpi.s16.f16 %rs435, %rs432;
	// end inline asm
	st.global.u8 	[%rd28], %rs435;
	add.s32 	%r45, %r65, 1280;
	add.s16 	%rs438, %rs1009, -2;
	// begin inline asm
	cvt.rp.f16.s16 %rs437, %rs438;
	// end inline asm
	// begin inline asm
	{fma.rn.f16 %rs439,%rs437,%rs19,%rs35;
}
	// end inline asm
	// begin inline asm
	{fma.rn.f16 %rs443,%rs439,%rs439,%rs288;
}
	// end inline asm
	// begin inline asm
	{.reg.b32         f;        
 .reg.b16         r;        
  mov.b16         r,%rs443;     
  cvt.f32.f16     f,r;      
  sqrt.approx.ftz.f32   f,f;  
  cvt.rn.f16.f32      r,f;  
  mov.b16         %rs447,r;     
}
	// end inline asm
	// begin inline asm
	{mul.f16 %rs449,%rs20,%rs443;
}
	// end inline asm
	// begin inline asm
	{fma.rn.f16 %rs452,%rs21,%rs447,%rs22;
}
	// end inline asm
	// begin inline asm
	{add.f16 %rs456,%rs449,%rs452;
}
	// end inline asm
	cvt.u64.u32 	%rd29, %r45;
	add.s64 	%rd30, %rd1, %rd29;
	ld.global.u8 	%rs460, [%rd30];
	// begin inline asm
	cvt.rp.f16.s16 %rs459, %rs460;
	// end inline asm
	// begin inline asm
	{mul.f16 %rs461,%rs459,%rs456;
}
	// end inline asm
	// begin inline asm
	cvt.rpi.s16.f16 %rs464, %rs461;
	// end inline asm
	st.global.u8 	[%rd30], %rs464;
	add.s32 	%r46, %r65, 2560;
	add.s16 	%rs467, %rs1009, -1;
	// begin inline asm
	cvt.rp.f16.s16 %rs466, %rs467;
	// end inline asm
	// begin inline asm
	{fma.rn.f16 %rs468,%rs466,%rs19,%rs35;
}
	// end inline asm
	// begin inline asm
	{fma.rn.f16 %rs472,%rs468,%rs468,%rs288;
}
	// end inline asm
	// begin inline asm
	{.reg.b32         f;        
 .reg.b16         r;        
  mov.b16         r,%rs472;     
  cvt.f32.f16     f,r;      
  sqrt.approx.ftz.f32   f,f;  
  cvt.rn.f16.f32      r,f;  
  mov.b16         %rs476,r;     
}
	// end inline asm
	// begin inline asm
	{mul.f16 %rs478,%rs20,%rs472;
}
	// end inline asm
	// begin inline asm
	{fma.rn.f16 %rs481,%rs21,%rs476,%rs22;
}
	// end inline asm
	// begin inline asm
	{add.f16 %rs485,%rs478,%rs481;
}
	// end inline asm
	cvt.u64.u32 	%rd31, %r46;
	add.s64 	%rd32, %rd1, %rd31;
	ld.global.u8 	%rs489, [%rd32];
	// begin inline asm
	cvt.rp.f16.s16 %rs488, %rs489;
	// end inline asm
	// begin inline asm
	{mul.f16 %rs490,%rs488,%rs485;
}
	// end inline asm
	// begin inline asm
	cvt.rpi.s16.f16 %rs493, %rs490;
	// end inline asm
	st.global.u8 	[%rd32], %rs493;
	// begin inline asm
	cvt.rp.f16.s16 %rs495, %rs1009;
	// end inline asm
	// begin inline asm
	{fma.rn.f16 %rs497,%rs495,%rs19,%rs35;
}
	// end inline asm
	// begin inline asm
	{fma.rn.f16 %rs501,%rs497,%rs497,%rs288;
}
	// end inline asm
	// begin inline asm
	{.reg.b32         f;        
 .reg.b16         r;        
  mov.b16         r,%rs501;     
  cvt.f32.f16     f,r;      
  sqrt.approx.ftz.f32   f,f;  
  cvt.rn.f16.f32      r,f;  
  mov.b16         %rs505,r;     
}
	// end inline asm
	// begin inline asm
	{mul.f16 %rs507,%rs20,%rs501;
}
	// end inline asm
	// begin inline asm
	{fma.rn.f16 %rs510,%rs21,%rs505,%rs22;
}
	// end inline asm
	// begin inline asm
	{add.f16 %rs514,%rs507,%rs510;
}
	// end inline asm
	cvt.u64.u32 	%rd33, %r44;
	add.s64 	%rd34, %rd1, %rd33;
	ld.global.u8 	%rs518, [%rd34];
	// begin inline asm
	cvt.rp.f16.s16 %rs517, %rs518;
	// end inline asm
	// begin inline asm
	{mul.f16 %rs519,%rs517,%rs514;
}
	// end inline asm
	// begin inline asm
	cvt.rpi.s16.f16 %rs522, %rs519;
	// end inline asm
	st.global.u8 	[%rd34], %rs522;
	add.s32 	%r66, %r66, 10240;
	add.s16 	%rs1009, %rs1009, 8;
	add.s32 	%r65, %r65, 10240;
	setp.ne.s32 	%p2, %r66, 158721;
	@%p2 bra 	$L__BB0_3;
	mov.b16 	%rs525, 2;
	// begin inline asm
	cvt.rp.f16.s16 %rs524, %rs525;
	// end inline asm
	// begin inline asm
	{fma.rn.f16 %rs526,%rs524,%rs19,%rs33;
}
	// end inline asm
	// begin inline asm
	{mul.f16 %rs530,%rs526,%rs526;
}
	// end inline asm
	add.s32 	%r67, %r1, 5122;
	mov.b32 	%r68, 5122;
	mov.b16 	%rs1010, 7;
$L__BB0_5:
	add.s32 	%r48, %r67, -5120;
	add.s16 	%rs535, %rs1010, -7;
	// begin inline asm
	cvt.rp.f16.s16 %rs534, %rs535;
	// end inline asm
	// begin inline asm
	{fma.rn.f16 %rs536,%rs534,%rs19,%rs35;
}
	// end inline asm
	// begin inline asm
	{fma.rn.f16 %rs540,%rs536,%rs536,%rs530;
}
	// end inline asm
	// begin inline asm
	{.reg.b32         f;        
 .reg.b16         r;        
  mov.b16         r,%rs540;     
  cvt.f32.f16     f,r;      
  sqrt.approx.ftz.f32   f,f;  
  cvt.rn.f16.f32      r,f;  
  mov.b16         %rs544,r;     
}
	// end inline asm
	// begin inline asm
	{mul.f16 %rs546,%rs20,%rs540;
}
	// end inline asm
	// begin inline asm
	{fma.rn.f16 %rs549,%rs21,%rs544,%rs22;
}
	// end inline asm
	// begin inline asm
	{add.f16 %rs553,%rs546,%rs549;
}
	// end inline asm
	cvt.u64.u32 	%rd35, %r48;
	add.s64 	%rd36, %rd1, %rd35;
	ld.global.u8 	%rs557, [%rd36];
	// begin inline asm
	cvt.rp.f16.s16 %rs556, %rs557;
	// end inline asm
	// begin inline asm
	{mul.f16 %rs558,%rs556,%rs553;
}
	// end inline asm
	// begin inline asm
	cvt.rpi.s16.f16 %rs561, %rs558;
	// end inline asm
	st.global.u8 	[%rd36], %rs561;
	add.s32 	%r49, %r67, -3840;
	add.s16 	%rs564, %rs1010, -6;
	// begin inline asm
	cvt.rp.f16.s16 %rs563, %rs564;
	// end inline asm
	// begin inline asm
	{fma.rn.f16 %rs565,%rs563,%rs19,%rs35;
}
	// end inline asm
	// begin inline asm
	{fma.rn.f16 %rs569,%rs565,%rs565,%rs530;
}
	// end inline asm
	// begin inline asm
	{.reg.b32         f;        
 .reg.b16         r;        
  mov.b16         r,%rs569;     
  cvt.f32.f16     f,r;      
  sqrt.approx.ftz.f32   f,f;  
  cvt.rn.f16.f32      r,f;  
  mov.b16         %rs573,r;     
}
	// end inline asm
	// begin inline asm
	{mul.f16 %rs575,%rs20,%rs569;
}
	// end inline asm
	// begin inline asm
	{fma.rn.f16 %rs578,%rs21,%rs573,%rs22;
}
	// end inline asm
	// begin inline asm
	{add.f16 %rs582,%rs575,%rs578;
}
	// end inline asm
	cvt.u64.u32 	%rd37, %r49;
	add.s64 	%rd38, %rd1, %rd37;
	ld.global.u8 	%rs586, [%rd38];
	// begin inline asm
	cvt.rp.f16.s16 %rs585, %rs586;
	// end inline asm
	// begin inline asm
	{mul.f16 %rs587,%rs585,%rs582;
}
	// end inline asm
	// begin inline asm
	cvt.rpi.s16.f16 %rs590, %rs587;
	// end inline asm
	st.global.u8 	[%rd38], %rs590;
	add.s32 	%r50, %r67, -2560;
	add.s16 	%rs593, %rs1010, -5;
	// begin inline asm
	cvt.rp.f16.s16 %rs592, %rs593;
	// end inline asm
	// begin inline asm
	{fma.rn.f16 %rs594,%rs592,%rs19,%rs35;
}
	// end inline asm
	// begin inline asm
	{fma.rn.f16 %rs598,%rs594,%rs594,%rs530;
}
	// end inline asm
	// begin inline asm
	{.reg.b32         f;        
 .reg.b16         r;        
  mov.b16         r,%rs598;     
  cvt.f32.f16     f,r;      
  sqrt.approx.ftz.f32   f,f;  
  cvt.rn.f16.f32      r,f;  
  mov.b16         %rs602,r;     
}
	// end inline asm
	// begin inline asm
	{mul.f16 %rs604,%rs20,%rs598;
}
	// end inline asm
	// begin inline asm
	{fma.rn.f16 %rs607,%rs21,%rs602,%rs22;
}
	// end inline asm
	// begin inline asm
	{add.f16 %rs611,%rs604,%rs607;
}
	// end inline asm
	cvt.u64.u32 	%rd39, %r50;
	add.s64 	%rd40, %rd1, %rd39;
	ld.global.u8 	%rs615, [%rd40];
	// begin inline asm
	cvt.rp.f16.s16 %rs614, %rs615;
	// end inline asm
	// begin inline asm
	{mul.f16 %rs616,%rs614,%rs611;
}
	// end inline asm
	// begin inline asm
	cvt.rpi.s16.f16 %rs619, %rs616;
	// end inline asm
	st.global.u8 	[%rd40], %rs619;
	add.s32 	%r51, %r67, -1280;
	add.s16 	%rs622, %rs1010, -4;
	// begin inline asm
	cvt.rp.f16.s16 %rs621, %rs622;
	// end inline asm
	// begin inline asm
	{fma.rn.f16 %rs623,%rs621,%rs19,%rs35;
}
	// end inline asm
	// begin inline asm
	{fma.rn.f16 %rs627,%rs623,%rs623,%rs530;
}
	// end inline asm
	// begin inline asm
	{.reg.b32         f;        
 .reg.b16         r;        
  mov.b16         r,%rs627;     
  cvt.f32.f16     f,r;      
  sqrt.approx.ftz.f32   f,f;  
  cvt.rn.f16.f32      r,f;  
  mov.b16         %rs631,r;     
}
	// end inline asm
	// begin inline asm
	{mul.f16 %rs633,%rs20,%rs627;
}
	// end inline asm
	// begin inline asm
	{fma.rn.f16 %rs636,%rs21,%rs631,%rs22;
}
	// end inline asm
	// begin inline asm
	{add.f16 %rs640,%rs633,%rs636;
}
	// end inline asm
	cvt.u64.u32 	%rd41, %r51;
	add.s64 	%rd42, %rd1, %rd41;
	ld.global.u8 	%rs644, [%rd42];
	// begin inline asm
	cvt.rp.f16.s16 %rs643, %rs644;
	// end inline asm
	// begin inline asm
	{mul.f16 %rs645,%rs643,%rs640;
}
	// end inline asm
	// begin inline asm
	cvt.rpi.s16.f16 %rs648, %rs645;
	// end inline asm
	st.global.u8 	[%rd42], %rs648;
	add.s32 	%r52, %r67, 3840;
	add.s16 	%rs651, %rs1010, -3;
	// begin inline asm
	cvt.rp.f16.s16 %rs650, %rs651;
	// end inline asm
	// begin inline asm
	{fma.rn.f16 %rs652,%rs650,%rs19,%rs35;
}
	// end inline asm
	// begin inline asm
	{fma.rn.f16 %rs656,%rs652,%rs652,%rs530;
}
	// end inline asm
	// begin inline asm
	{.reg.b32         f;        
 .reg.b16         r;        
  mov.b16         r,%rs656;     
  cvt.f32.f16     f,r;      
  sqrt.approx.ftz.f32   f,f;  
  cvt.rn.f16.f32      r,f;  
  mov.b16         %rs660,r;     
}
	// end inline asm
	// begin inline asm
	{mul.f16 %rs662,%rs20,%rs656;
}
	// end inline asm
	// begin inline asm
	{fma.rn.f16 %rs665,%rs21,%rs660,%rs22;
}
	// end inline asm
	// begin inline asm
	{add.f16 %rs669,%rs662,%rs665;
}
	// end inline asm
	cvt.u64.u32 	%rd43, %r67;
	add.s64 	%rd44, %rd1, %rd43;
	ld.global.u8 	%rs673, [%rd44];
	// begin inline asm
	cvt.rp.f16.s16 %rs672, %rs673;
	// end inline asm
	// begin inline asm
	{mul.f16 %rs674,%rs672,%rs669;
}
	// end inline asm
	// begin inline asm
	cvt.rpi.s16.f16 %rs677, %rs674;
	// end inline asm
	st.global.u8 	[%rd44], %rs677;
	add.s32 	%r53, %r67, 1280;
	add.s16 	%rs680, %rs1010, -2;
	// begin inline asm
	cvt.rp.f16.s16 %rs679, %rs680;
	// end inline asm
	// begin inline asm
	{fma.rn.f16 %rs681,%rs679,%rs19,%rs35;
}
	// end inline asm
	// begin inline asm
	{fma.rn.f16 %rs685,%rs681,%rs681,%rs530;
}
	// end inline asm
	// begin inline asm
	{.reg.b32         f;        
 .reg.b16         r;        
  mov.b16         r,%rs685;     
  cvt.f32.f16     f,r;      
  sqrt.approx.ftz.f32   f,f;  
  cvt.rn.f16.f32      r,f;  
  mov.b16         %rs689,r;     
}
	// end inline asm
	// begin inline asm
	{mul.f16 %rs691,%rs20,%rs685;
}
	// end inline asm
	// begin inline asm
	{fma.rn.f16 %rs694,%rs21,%rs689,%rs22;
}
	// end inline asm
	// begin inline asm
	{add.f16 %rs698,%rs691,%rs694;
}
	// end inline asm
	cvt.u64.u32 	%rd45, %r53;
	add.s64 	%rd46, %rd1, %rd45;
	ld.global.u8 	%rs702, [%rd46];
	// begin inline asm
	cvt.rp.f16.s16 %rs701, %rs702;
	// end inline asm
	// begin inline asm
	{mul.f16 %rs703,%rs701,%rs698;
}
	// end inline asm
	// begin inline asm
	cvt.rpi.s16.f16 %rs706, %rs703;
	// end inline asm
	st.global.u8 	[%rd46], %rs706;
	add.s32 	%r54, %r67, 2560;
	add.s16 	%rs709, %rs1010, -1;
	// begin inline asm
	cvt.rp.f16.s16 %rs708, %rs709;
	// end inline asm
	// begin inline asm
	{fma.rn.f16 %rs710,%rs708,%rs19,%rs35;
}
	// end inline asm
	// begin inline asm
	{fma.rn.f16 %rs714,%rs710,%rs710,%rs530;
}
	// end inline asm
	// begin inline asm
	{.reg.b32         f;        
 .reg.b16         r;        
  mov.b16         r,%rs714;     
  cvt.f32.f16     f,r;      
  sqrt.approx.ftz.f32   f,f;  
  cvt.rn.f16.f32      r,f;  
  mov.b16         %rs718,r;     
}
	// end inline asm
	// begin inline asm
	{mul.f16 %rs720,%rs20,%rs714;
}
	// end inline asm
	// begin inline asm
	{fma.rn.f16 %rs723,%rs21,%rs718,%rs22;
}
	// end inline asm
	// begin inline asm
	{add.f16 %rs727,%rs720,%rs723;
}
	// end inline asm
	cvt.u64.u32 	%rd47, %r54;
	add.s64 	%rd48, %rd1, %rd47;
	ld.global.u8 	%rs731, [%rd48];
	// begin inline asm
	cvt.rp.f16.s16 %rs730, %rs731;
	// end inline asm
	// begin inline asm
	{mul.f16 %rs732,%rs730,%rs727;
}
	// end inline asm
	// begin inline asm
	cvt.rpi.s16.f16 %rs735, %rs732;
	// end inline asm
	st.global.u8 	[%rd48], %rs735;
	// begin inline asm
	cvt.rp.f16.s16 %rs737, %rs1010;
	// end inline asm
	// begin inline asm
	{fma.rn.f16 %rs739,%rs737,%rs19,%rs35;
}
	// end inline asm
	// begin inline asm
	{fma.rn.f16 %rs743,%rs739,%rs739,%rs530;
}
	// end inline asm
	// begin inline asm
	{.reg.b32         f;        
 .reg.b16         r;        
  mov.b16         r,%rs743;     
  cvt.f32.f16     f,r;      
  sqrt.approx.ftz.f32   f,f;  
  cvt.rn.f16.f32      r,f;  
  mov.b16         %rs747,r;     
}
	// end inline asm
	// begin inline asm
	{mul.f16 %rs749,%rs20,%rs743;
}
	// end inline asm
	// begin inline asm
	{fma.rn.f16 %rs752,%rs21,%rs747,%rs22;
}
	// end inline asm
	// begin inline asm
	{add.f16 %rs756,%rs749,%rs752;
}
	// end inline asm
	cvt.u64.u32 	%rd49, %r52;
	add.s64 	%rd50, %rd1, %rd49;
	ld.global.u8 	%rs760, [%rd50];
	// begin inline asm
	cvt.rp.f16.s16 %rs759, %rs760;
	// end inline asm
	// begin inline asm
	{mul.f16 %rs761,%rs759,%rs756;
}
	// end inline asm
	// begin inline asm
	cvt.rpi.s16.f16 %rs764, %rs761;
	// end inline asm
	st.global.u8 	[%rd50], %rs764;
	add.s32 	%r68, %r68, 10240;
	add.s16 	%rs1010, %rs1010, 8;
	add.s32 	%r67, %r67, 10240;
	setp.ne.s32 	%p3, %r68, 158722;
	@%p3 bra 	$L__BB0_5;
	mov.b16 	%rs767, 3;
	// begin inline asm
	cvt.rp.f16.s16 %rs766, %rs767;
	// end inline asm
	// begin inline asm
	{fma.rn.f16 %rs768,%rs766,%rs19,%rs33;
}
	// end inline asm
	// begin inline asm
	{mul.f16 %rs772,%rs768,%rs768;
}
	// end inline asm
	add.s32 	%r69, %r1, 5123;
	mov.b32 	%r70, 5123;
	mov.b16 	%rs1011, 7;
$L__BB0_7:
	add.s32 	%r56, %r69, -5120;
	add.s16 	%rs777, %rs1011, -7;
	// begin inline asm
	cvt.rp.f16.s16 %rs776, %rs777;
	// end inline asm
	// begin inline asm
	{fma.rn.f16 %rs778,%rs776,%rs19,%rs35;
}
	// end inline asm
	// begin inline asm
	{fma.rn.f16 %rs782,%rs778,%rs778,%rs772;
}
	// end inline asm
	// begin inline asm
	{.reg.b32         f;        
 .reg.b16         r;        
  mov.b16         r,%rs782;     
  cvt.f32.f16     f,r;      
  sqrt.approx.ftz.f32   f,f;  
  cvt.rn.f16.f32      r,f;  
  mov.b16         %rs786,r;     
}
	// end inline asm
	// begin inline asm
	{mul.f16 %rs788,%rs20,%rs782;
}
	// end inline asm
	// begin inline asm
	{fma.rn.f16 %rs791,%rs21,%rs786,%rs22;
}
	// end inline asm
	// begin inline asm
	{add.f16 %rs795,%rs788,%rs791;
}
	// end inline asm
	cvt.u64.u32 	%rd51, %r56;
	add.s64 	%rd52, %rd1, %rd51;
	ld.global.u8 	%rs799, [%rd52];
	// begin inline asm
	cvt.rp.f16.s16 %rs798, %rs799;
	// end inline asm
	// begin inline asm
	{mul.f16 %rs800,%rs798,%rs795;
}
	// end inline asm
	// begin inline asm
	cvt.rpi.s16.f16 %rs803, %rs800;
	// end inline asm
	st.global.u8 	[%rd52], %rs803;
	add.s32 	%r57, %r69, -3840;
	add.s16 	%rs806, %rs1011, -6;
	// begin inline asm
	cvt.rp.f16.s16 %rs805, %rs806;
	// end inline asm
	// begin inline asm
	{fma.rn.f16 %rs807,%rs805,%rs19,%rs35;
}
	// end inline asm
	// begin inline asm
	{fma.rn.f16 %rs811,%rs807,%rs807,%rs772;
}
	// end inline asm
	// begin inline asm
	{.reg.b32         f;        
 .reg.b16         r;        
  mov.b16         r,%rs811;     
  cvt.f32.f16     f,r;      
  sqrt.approx.ftz.f32   f,f;  
  cvt.rn.f16.f32      r,f;  
  mov.b16         %rs815,r;     
}
	// end inline asm
	// begin inline asm
	{mul.f16 %rs817,%rs20,%rs811;
}
	// end inline asm
	// begin inline asm
	{fma.rn.f16 %rs820,%rs21,%rs815,%rs22;
}
	// end inline asm
	// begin inline asm
	{add.f16 %rs824,%rs817,%rs820;
}
	// end inline asm
	cvt.u64.u32 	%rd53, %r57;
	add.s64 	%rd54, %rd1, %rd53;
	ld.global.u8 	%rs828, [%rd54];
	// begin inline asm
	cvt.rp.f16.s16 %rs827, %rs828;
	// end inline asm
	// begin inline asm
	{mul.f16 %rs829,%rs827,%rs824;
}
	// end inline asm
	// begin inline asm
	cvt.rpi.s16.f16 %rs832, %rs829;
	// end inline asm
	st.global.u8 	[%rd54], %rs832;
	add.s32 	%r58, %r69, -2560;
	add.s16 	%rs835, %rs1011, -5;
	// begin inline asm
	cvt.rp.f16.s16 %rs834, %rs835;
	// end inline asm
	// begin inline asm
	{fma.rn.f16 %rs836,%rs834,%rs19,%rs35;
}
	// end inline asm
	// begin inline asm
	{fma.rn.f16 %rs840,%rs836,%rs836,%rs772;
}
	// end inline asm
	// begin inline asm
	{.reg.b32         f;        
 .reg.b16         r;        
  mov.b16         r,%rs840;     
  cvt.f32.f16     f,r;      
  sqrt.approx.ftz.f32   f,f;  
  cvt.rn.f16.f32      r,f;  
  mov.b16         %rs844,r;     
}
	// end inline asm
	// begin inline asm
	{mul.f16 %rs846,%rs20,%rs840;
}
	// end inline asm
	// begin inline asm
	{fma.rn.f16 %rs849,%rs21,%rs844,%rs22;
}
	// end inline asm
	// begin inline asm
	{add.f16 %rs853,%rs846,%rs849;
}
	// end inline asm
	cvt.u64.u32 	%rd55, %r58;
	add.s64 	%rd56, %rd1, %rd55;
	ld.global.u8 	%rs857, [%rd56];
	// begin inline asm
	cvt.rp.f16.s16 %rs856, %rs857;
	// end inline asm
	// begin inline asm
	{mul.f16 %rs858,%rs856,%rs853;
}
	// end inline asm
	// begin inline asm
	cvt.rpi.s16.f16 %rs861, %rs858;
	// end inline asm
	st.global.u8 	[%rd56], %rs861;
	add.s32 	%r59, %r69, -1280;
	add.s16 	%rs864, %rs1011, -4;
	// begin inline asm
	cvt.rp.f16.s16 %rs863, %rs864;
	// end inline asm
	// begin inline asm
	{fma.rn.f16 %rs865,%rs863,%rs19,%rs35;
}
	// end inline asm
	// begin inline asm
	{fma.rn.f16 %rs869,%rs865,%rs865,%rs772;
}
	// end inline asm
	// begin inline asm
	{.reg.b32         f;        
 .reg.b16         r;        
  mov.b16         r,%rs869;     
  cvt.f32.f16     f,r;      
  sqrt.approx.ftz.f32   f,f;  
  cvt.rn.f16.f32      r,f;  
  mov.b16         %rs873,r;     
}
	// end inline asm
	// begin inline asm
	{mul.f16 %rs875,%rs20,%rs869;
}
	// end inline asm
	// begin inline asm
	{fma.rn.f16 %rs878,%rs21,%rs873,%rs22;
}
	// end inline asm
	// begin inline asm
	{add.f16 %rs882,%rs875,%rs878;
}
	// end inline asm
	cvt.u64.u32 	%rd57, %r59;
	add.s64 	%rd58, %rd1, %rd57;
	ld.global.u8 	%rs886, [%rd58];
	// begin inline asm
	cvt.rp.f16.s16 %rs885, %rs886;
	// end inline asm
	// begin inline asm
	{mul.f16 %rs887,%rs885,%rs882;
}
	// end inline asm
	// begin inline asm
	cvt.rpi.s16.f16 %rs890, %rs887;
	// end inline asm
	st.global.u8 	[%rd58], %rs890;
	add.s32 	%r60, %r69, 3840;
	add.s16 	%rs893, %rs1011, -3;
	// begin inline asm
	cvt.rp.f16.s16 %rs892, %rs893;
	// end inline asm
	// begin inline asm
	{fma.rn.f16 %rs894,%rs892,%rs19,%rs35;
}
	// end inline asm
	// begin inline asm
	{fma.rn.f16 %rs898,%rs894,%rs894,%rs772;
}
	// end inline asm
	// begin inline asm
	{.reg.b32         f;        
 .reg.b16         r;        
  mov.b16         r,%rs898;     
  cvt.f32.f16     f,r;      
  sqrt.approx.ftz.f32   f,f;  
  cvt.rn.f16.f32      r,f;  
  mov.b16         %rs902,r;     
}
	// end inline asm
	// begin inline asm
	{mul.f16 %rs904,%rs20,%rs898;
}
	// end inline asm
	// begin inline asm
	{fma.rn.f16 %rs907,%rs21,%rs902,%rs22;
}
	// end inline asm
	// begin inline asm
	{add.f16 %rs911,%rs904,%rs907;
}
	// end inline asm
	cvt.u64.u32 	%rd59, %r69;
	add.s64 	%rd60, %rd1, %rd59;
	ld.global.u8 	%rs915, [%rd60];
	// begin inline asm
	cvt.rp.f16.s16 %rs914, %rs915;
	// end inline asm
	// begin inline asm
	{mul.f16 %rs916,%rs914,%rs911;
}
	// end inline asm
	// begin inline asm
	cvt.rpi.s16.f16 %rs919, %rs916;
	// end inline asm
	st.global.u8 	[%rd60], %rs919;
	add.s32 	%r61, %r69, 1280;
	add.s16 	%rs922, %rs1011, -2;
	// begin inline asm
	cvt.rp.f16.s16 %rs921, %rs922;
	// end inline asm
	// begin inline asm
	{fma.rn.f16 %rs923,%rs921,%rs19,%rs35;
}
	// end inline asm
	// begin inline asm
	{fma.rn.f16 %rs927,%rs923,%rs923,%rs772;
}
	// end inline asm
	// begin inline asm
	{.reg.b32         f;        
 .reg.b16         r;        
  mov.b16         r,%rs927;     
  cvt.f32.f16     f,r;      
  sqrt.approx.ftz.f32   f,f;  
  cvt.rn.f16.f32      r,f;  
  mov.b16         %rs931,r;     
}
	// end inline asm
	// begin inline asm
	{mul.f16 %rs933,%rs20,%rs927;
}
	// end inline asm
	// begin inline asm
	{fma.rn.f16 %rs936,%rs21,%rs931,%rs22;
}
	// end inline asm
	// begin inline asm
	{add.f16 %rs940,%rs933,%rs936;
}
	// end inline asm
	cvt.u64.u32 	%rd61, %r61;
	add.s64 	%rd62, %rd1, %rd61;
	ld.global.u8 	%rs944, [%rd62];
	// begin inline asm
	cvt.rp.f16.s16 %rs943, %rs944;
	// end inline asm
	// begin inline asm
	{mul.f16 %rs945,%rs943,%rs940;
}
	// end inline asm
	// begin inline asm
	cvt.rpi.s16.f16 %rs948, %rs945;
	// end inline asm
	st.global.u8 	[%rd62], %rs948;
	add.s32 	%r62, %r69, 2560;
	add.s16 	%rs951, %rs1011, -1;
	// begin inline asm
	cvt.rp.f16.s16 %rs950, %rs951;
	// end inline asm
	// begin inline asm
	{fma.rn.f16 %rs952,%rs950,%rs19,%rs35;
}
	// end inline asm
	// begin inline asm
	{fma.rn.f16 %rs956,%rs952,%rs952,%rs772;
}
	// end inline asm
	// begin inline asm
	{.reg.b32         f;        
 .reg.b16         r;        
  mov.b16         r,%rs956;     
  cvt.f32.f16     f,r;      
  sqrt.approx.ftz.f32   f,f;  
  cvt.rn.f16.f32      r,f;  
  mov.b16         %rs960,r;     
}
	// end inline asm
	// begin inline asm
	{mul.f16 %rs962,%rs20,%rs956;
}
	// end inline asm
	// begin inline asm
	{fma.rn.f16 %rs965,%rs21,%rs960,%rs22;
}
	// end inline asm
	// begin inline asm
	{add.f16 %rs969,%rs962,%rs965;
}
	// end inline asm
	cvt.u64.u32 	%rd63, %r62;
	add.s64 	%rd64, %rd1, %rd63;
	ld.global.u8 	%rs973, [%rd64];
	// begin inline asm
	cvt.rp.f16.s16 %rs972, %rs973;
	// end inline asm
	// begin inline asm
	{mul.f16 %rs974,%rs972,%rs969;
}
	// end inline asm
	// begin inline asm
	cvt.rpi.s16.f16 %rs977, %rs974;
	// end inline asm
	st.global.u8 	[%rd64], %rs977;
	// begin inline asm
	cvt.rp.f16.s16 %rs979, %rs1011;
	// end inline asm
	// begin inline asm
	{fma.rn.f16 %rs981,%rs979,%rs19,%rs35;
}
	// end inline asm
	// begin inline asm
	{fma.rn.f16 %rs985,%rs981,%rs981,%rs772;
}
	// end inline asm
	// begin inline asm
	{.reg.b32         f;        
 .reg.b16         r;        
  mov.b16         r,%rs985;     
  cvt.f32.f16     f,r;      
  sqrt.approx.ftz.f32   f,f;  
  cvt.rn.f16.f32      r,f;  
  mov.b16         %rs989,r;     
}
	// end inline asm
	// begin inline asm
	{mul.f16 %rs991,%rs20,%rs985;
}
	// end inline asm
	// begin inline asm
	{fma.rn.f16 %rs994,%rs21,%rs989,%rs22;
}
	// end inline asm
	// begin inline asm
	{add.f16 %rs998,%rs991,%rs994;
}
	// end inline asm
	cvt.u64.u32 	%rd65, %r60;
	add.s64 	%rd66, %rd1, %rd65;
	ld.global.u8 	%rs1002, [%rd66];
	// begin inline asm
	cvt.rp.f16.s16 %rs1001, %rs1002;
	// end inline asm
	// begin inline asm
	{mul.f16 %rs1003,%rs1001,%rs998;
}
	// end inline asm
	// begin inline asm
	cvt.rpi.s16.f16 %rs1006, %rs1003;
	// end inline asm
	st.global.u8 	[%rd66], %rs1006;
	add.s32 	%r70, %r70, 10240;
	add.s16 	%rs1011, %rs1011, 8;
	add.s32 	%r69, %r69, 10240;
	setp.ne.s32 	%p4, %r70, 158723;
	@%p4 bra 	$L__BB0_7;
	ret;

}


// ===== COMPILED SASS (sm_100) =====

	.target	sm_100

	.elftype	@"ET_EXEC"


//--------------------- .note.nv.tkinfo           --------------------------
	.section	.note.nv.tkinfo,"",@"SHT_NOTE"
	.sectionflags	@"SHF_NOTE_NV_TKINFO"
	.tkinfo
        /*0018*/ 	.word	0x00000002
        /*0030*/ 	.string	""
        /*0030*/ 	.string	"ptxas"
        /*0030*/ 	.string	"Cuda compilation tools, release 13.0, V13.0.88"
        /*0030*/ 	.string	"Build cuda_13.0.r13.0/compiler.36424714_0"
        /*0030*/ 	.string	"-arch sm_100 -m 64 "



//--------------------- .note.nv.cuinfo           --------------------------
	.section	.note.nv.cuinfo,"",@"SHT_NOTE"
	.sectionflags	@"SHF_NOTE_NV_CUINFO"
        /*0018*/ 	.short	0x0002
        /*001a*/ 	.short	0x0064
        /*001c*/ 	.short	0x0082
	.zero		2


//--------------------- .nv.info                  --------------------------
	.section	.nv.info,"",@"SHT_CUDA_INFO"
	.align	4


	//----- nvinfo : EIATTR_REGCOUNT
	.align		4
        /*0000*/ 	.byte	0x04, 0x2f
        /*0002*/ 	.short	(.L_1 - .L_0)
	.align		4
.L_0:
        /*0004*/ 	.word	index@(_Z7kernel2Ph)
        /*0008*/ 	.word	0x00000012


	//----- nvinfo : EIATTR_FRAME_SIZE
	.align		4
.L_1:
        /*000c*/ 	.byte	0x04, 0x11
        /*000e*/ 	.short	(.L_3 - .L_2)
	.align		4
.L_2:
        /*0010*/ 	.word	index@(_Z7kernel2Ph)
        /*0014*/ 	.word	0x00000000


	//----- nvinfo : EIATTR_MIN_STACK_SIZE
	.align		4
.L_3:
        /*0018*/ 	.byte	0x04, 0x12
        /*001a*/ 	.short	(.L_5 - .L_4)
	.align		4
.L_4:
        /*001c*/ 	.word	index@(_Z7kernel2Ph)
        /*0020*/ 	.word	0x00000000
.L_5:


//--------------------- .nv.compat                --------------------------
	.section	.nv.compat,"",@"SHT_CUDA_COMPAT_INFO"
	.align	4
        /*0000*/ 	.byte	0x02, 0x09, 0x00, 0x00, 0x02, 0x02, 0x01, 0x00, 0x02, 0x05, 0x05, 0x00, 0x03, 0x07, 0x01, 0x01
        /*0010*/ 	.byte	0x02, 0x03, 0x00, 0x00, 0x02, 0x06, 0x01, 0x00, 0x04, 0x0b, 0x08, 0x00, 0x09, 0x00, 0x00, 0x00
        /*0020*/ 	.byte	0x00, 0x00, 0x00, 0x00


//--------------------- .nv.info._Z7kernel2Ph     --------------------------
	.section	.nv.info._Z7kernel2Ph,"",@"SHT_CUDA_INFO"
	.sectionflags	@""
	.align	4


	//----- nvinfo : EIATTR_CUDA_API_VERSION
	.align		4
        /*0000*/ 	.byte	0x04, 0x37
        /*0002*/ 	.short	(.L_7 - .L_6)
.L_6:
        /*0004*/ 	.word	0x00000082


	//----- nvinfo : EIATTR_KPARAM_INFO
	.align		4
.L_7:
        /*0008*/ 	.byte	0x04, 0x17
        /*000a*/ 	.short	(.L_9 - .L_8)
.L_8:
        /*000c*/ 	.word	0x00000000
        /*0010*/ 	.short	0x0000
        /*0012*/ 	.short	0x0000
        /*0014*/ 	.byte	0x00, 0xf5, 0x21, 0x00


	//----- nvinfo : EIATTR_SPARSE_MMA_MASK
	.align		4
.L_9:
        /*0018*/ 	.byte	0x03, 0x50
        /*001a*/ 	.short	0x0000


	//----- nvinfo : EIATTR_MAXREG_COUNT
	.align		4
        /*001c*/ 	.byte	0x03, 0x1b
        /*001e*/ 	.short	0x00ff


	//----- nvinfo : EIATTR_MERCURY_ISA_VERSION
	.align		4
        /*0020*/ 	.byte	0x03, 0x5f
        /*0022*/ 	.short	0x0101


	//----- nvinfo : EIATTR_VRC_CTA_INIT_COUNT
	.align		4
        /*0024*/ 	.byte	0x02, 0x4a
	.zero		1
	.zero		1


	//----- nvinfo : EIATTR_EXIT_INSTR_OFFSETS
	.align		4
        /*0028*/ 	.byte	0x04, 0x1c
        /*002a*/ 	.short	(.L_11 - .L_10)


	//   ....[0]....
.L_10:
        /*002c*/ 	.word	0x00002650


	//----- nvinfo : EIATTR_CBANK_PARAM_SIZE
	.align		4
.L_11:
        /*0030*/ 	.byte	0x03, 0x19
        /*0032*/ 	.short	0x0008


	//----- nvinfo : EIATTR_PARAM_CBANK
	.align		4
        /*0034*/ 	.byte	0x04, 0x0a
        /*0036*/ 	.short	(.L_13 - .L_12)
	.align		4
.L_12:
        /*0038*/ 	.word	index@(.nv.constant0._Z7kernel2Ph)
        /*003c*/ 	.short	0x0380
        /*003e*/ 	.short	0x0008


	//----- nvinfo : EIATTR_SW_WAR
	.align		4
.L_13:
        /*0040*/ 	.byte	0x04, 0x36
        /*0042*/ 	.short	(.L_15 - .L_14)
.L_14:
        /*0044*/ 	.word	0x00000008
.L_15:


//--------------------- .nv.callgraph             --------------------------
	.section	.nv.callgraph,"",@"SHT_CUDA_CALLGRAPH"
	.align	4
	.sectionentsize	8
	.align		4
        /*0000*/ 	.word	0x00000000
	.align		4
        /*0004*/ 	.word	0xffffffff
	.align		4
        /*0008*/ 	.word	0x00000000
	.align		4
        /*000c*/ 	.word	0xfffffffe
	.align		4
        /*0010*/ 	.word	0x00000000
	.align		4
        /*0014*/ 	.word	0xfffffffd
	.align		4
        /*0018*/ 	.word	0x00000000
	.align		4
        /*001c*/ 	.word	0xfffffffc


//--------------------- .text._Z7kernel2Ph        --------------------------
	.section	.text._Z7kernel2Ph,"ax",@progbits
	.align	128
        .global         _Z7kernel2Ph
        .type           _Z7kernel2Ph,@function
        .size           _Z7kernel2Ph,(.L_x_5 - _Z7kernel2Ph)
        .other          _Z7kernel2Ph,@"STO_CUDA_ENTRY STV_DEFAULT"
_Z7kernel2Ph:
.text._Z7kernel2Ph:
[----:B------:R-:W-:Y:S01]  /*0000*/  LDC R1, c[0x0][0x37c] ;  /* 0x0000df00ff017b82 */ /* 0x000fe20000000800 */
[----:B------:R-:W0:Y:S07]  /*0010*/  S2R R0, SR_TID.Y ;  /* 0x0000000000007919 */ /* 0x000e2e0000002200 */
[----:B------:R-:W0:Y:S01]  /*0020*/  S2UR UR4, SR_CTAID.Y ;  /* 0x00000000000479c3 */ /* 0x000e220000002600 */
[----:B------:R-:W1:Y:S01]  /*0030*/  LDCU.64 UR6, c[0x0][0x358] ;  /* 0x00006b00ff0677ac */ /* 0x000e620008000a00 */
[----:B------:R-:W2:Y:S01]  /*0040*/  S2R R5, SR_TID.X ;  /* 0x0000000000057919 */ /* 0x000ea20000002100 */
[----:B------:R-:W3:Y:S05]  /*0050*/  LDCU.64 UR8, c[0x0][0x380] ;  /* 0x00007000ff0877ac */ /* 0x000eea0008000a00 */
[----:B------:R-:W0:Y:S08]  /*0060*/  LDC R3, c[0x0][0x364] ;  /* 0x0000d900ff037b82 */ /* 0x000e300000000800 */
[----:B------:R-:W2:Y:S08]  /*0070*/  S2UR UR5, SR_CTAID.X ;  /* 0x00000000000579c3 */ /* 0x000eb00000002500 */
[----:B------:R-:W2:Y:S01]  /*0080*/  LDC R2, c[0x0][0x360] ;  /* 0x0000d800ff027b82 */ /* 0x000ea20000000800 */
[----:B0-----:R-:W-:Y:S01]  /*0090*/  IMAD R3, R3, UR4, R0 ;  /* 0x0000000403037c24 */ /* 0x001fe2000f8e0200 */
[----:B------:R-:W-:-:S04]  /*00a0*/  UMOV UR4, 0x1400 ;  /* 0x0000140000047882 */ /* 0x000fc80000000000 */
[----:B------:R-:W-:Y:S01]  /*00b0*/  PRMT R4, R3, 0x9910, RZ ;  /* 0x0000991003047816 */ /* 0x000fe200000000ff */
[----:B--2---:R-:W-:-:S03]  /*00c0*/  IMAD R0, R2, UR5, R5 ;  /* 0x0000000502007c24 */ /* 0x004fc6000f8e0205 */
[----:B------:R-:W-:Y:S02]  /*00d0*/  MOV R2, R4 ;  /* 0x0000000400027202 */ /* 0x000fe40000000f00 */
[----:B------:R-:W-:-:S03]  /*00e0*/  SHF.L.U32 R0, R0, 0x2, RZ ;  /* 0x0000000200007819 */ /* 0x000fc600000006ff */
[----:B------:R-:W-:Y:S01]  /*00f0*/  IMAD R2, R2, 0x78, RZ ;  /* 0x0000007802027824 */ /* 0x000fe200078e02ff */
[----:B------:R-:W-:Y:S01]  /*0100*/  IADD3 R4, PT, PT, RZ, -R0, RZ ;  /* 0x80000000ff047210 */ /* 0x000fe20007ffe0ff */
[----:B------:R-:W-:-:S03]  /*0110*/  IMAD R3, R3, 0x25800, R0 ;  /* 0x0002580003037824 */ /* 0x000fc600078e0200 */
[----:B------:R-:W-:Y:S02]  /*0120*/  IADD3 R2, PT, PT, RZ, -R2, RZ ;  /* 0x80000002ff027210 */ /* 0x000fe40007ffe0ff */
[----:B------:R-:W-:Y:S02]  /*0130*/  PRMT R4, R4, 0x7710, RZ ;  /* 0x0000771004047816 */ /* 0x000fe400000000ff */
[----:B------:R-:W-:Y:S02]  /*0140*/  PRMT R6, R2, 0x7710, RZ ;  /* 0x0000771002067816 */ /* 0x000fe400000000ff */
[----:B------:R-:W-:Y:S02]  /*0150*/  IADD3 R4, PT, PT, R4, 0x280, RZ ;  /* 0x0000028004047810 */ /* 0x000fe40007ffe0ff */
[----:B------:R-:W-:-:S04]  /*0160*/  IADD3 R6, PT, PT, R6, 0x168, RZ ;  /* 0x0000016806067810 */ /* 0x000fc80007ffe0ff */
[----:B------:R-:W-:Y:S08]  /*0170*/  I2F.F16.S16.RP R4, R4 ;  /* 0x0000000400047306 */ /* 0x000ff00000108c00 */
[----:B------:R-:W0:Y:S02]  /*0180*/  I2F.F16.S16.RP R5, R6 ;  /* 0x0000000600057306 */ /* 0x000e240000108c00 */
[----:B0-----:R-:W-:-:S02]  /*0190*/  PRMT R2, R4, 0x5410, R5 ;  /* 0x0000541004027816 */ /* 0x001fc40000000005 */
[----:B------:R-:W-:Y:S02]  /*01a0*/  MOV R5, 0x7 ;  /* 0x0000000700057802 */ /* 0x000fe40000000f00 */
[----:B------:R-:W-:Y:S01]  /*01b0*/  IADD3 R4, PT, PT, R3, 0x1400, RZ ;  /* 0x0000140003047810 */ /* 0x000fe20007ffe0ff */
[----:B------:R-:W-:-:S04]  /*01c0*/  HFMA2 R2, R2, 0.0999755859375, 0.0999755859375, -RZ ;  /* 0x2e662e6602027831 */ /* 0x000fc800001000ff */
[----:B------:R-:W-:-:S04]  /*01d0*/  HFMA2 R0, RZ.H0_H0, 0.0999755859375, 0.0999755859375, -R2.H0_H0 ;  /* 0x2e662e66ff007831 */ /* 0x000fc80000140802 */
[----:B-1-3--:R-:W-:-:S07]  /*01e0*/  HMUL2 R0, R0.H0_H0, R0.H0_H0 ;  /* 0x2000000000007232 */ /* 0x00afce0000000800 */
.L_x_0:
[----:B------:R-:W-:-:S04]  /*01f0*/  IADD3 R6, PT, PT, R4, -0x1400, RZ ;  /* 0xffffec0004067810 */ /* 0x000fc80007ffe0ff */
[----:B------:R-:W-:-:S04]  /*0200*/  IADD3 R6, P0, PT, R6, UR8, RZ ;  /* 0x0000000806067c10 */ /* 0x000fc8000ff1e0ff */
[----:B0-----:R-:W-:-:S05]  /*0210*/  IADD3.X R7, PT, PT, RZ, UR9, RZ, P0, !PT ;  /* 0x00000009ff077c10 */ /* 0x001fca00087fe4ff */
[----:B------:R-:W2:Y:S01]  /*0220*/  LDG.E.U8 R12, desc[UR6][R6.64] ;  /* 0x00000006060c7981 */ /* 0x000ea2000c1e1100 */
[----:B------:R-:W-:Y:S02]  /*0230*/  IADD3 R8, PT, PT, R5, -0x7, RZ ;  /* 0xfffffff905087810 */ /* 0x000fe40007ffe0ff */
[----:B------:R-:W-:Y:S02]  /*0240*/  MOV R11, 0x1a16 ;  /* 0x00001a16000b7802 */ /* 0x000fe40000000f00 */
[----:B------:R0:W1:Y:S02]  /*0250*/  I2F.F16.S16.RP R9, R8 ;  /* 0x0000000800097306 */ /* 0x0000640000108c00 */
[----:B0-----:R-:W-:-:S04]  /*0260*/  IADD3 R8, PT, PT, R4, -0xf00, RZ ;  /* 0xfffff10004087810 */ /* 0x001fc80007ffe0ff */
[----:B------:R-:W-:Y:S01]  /*0270*/  IADD3 R8, P0, PT, R8, UR8, RZ ;  /* 0x0000000808087c10 */ /* 0x000fe2000ff1e0ff */
[----:B-1----:R-:W-:-:S04]  /*0280*/  HFMA2 R9, R9.H0_H0, 0.0999755859375, 0.0999755859375, -R2.H1_H1 ;  /* 0x2e662e6609097831 */ /* 0x002fc80000160802 */
[----:B------:R-:W-:Y:S01]  /*0290*/  HFMA2 R9, R9.H0_H0, R9.H0_H0, R0.H0_H0 ;  /* 0x2000000909097231 */ /* 0x000fe20000040800 */
[----:B------:R-:W-:-:S04]  /*02a0*/  PRMT R0, R0, 0x5410, R11 ;  /* 0x0000541000007816 */ /* 0x000fc8000000000b */
[----:B------:R-:W-:-:S06]  /*02b0*/  HADD2.F32 R10, -RZ, R9.H0_H0 ;  /* 0x20000009ff0a7230 */ /* 0x000fcc0000004100 */
[----:B------:R-:W0:Y:S02]  /*02c0*/  MUFU.SQRT R10, R10 ;  /* 0x0000000a000a7308 */ /* 0x000e240000002000 */
[----:B0-----:R-:W-:-:S05]  /*02d0*/  F2FP.F16.F32.PACK_AB R11, RZ, R10 ;  /* 0x0000000aff0b723e */ /* 0x001fca00000000ff */
[----:B------:R-:W-:-:S04]  /*02e0*/  HFMA2 R11, R11.H0_H0, -R0.H1_H1, 1.0185546875, 1.0185546875 ;  /* 0x3c133c130b0b7431 */ /* 0x000fc80000160800 */
[----:B------:R-:W-:Y:S01]  /*02f0*/  HFMA2 R11, R9.H0_H0, 0.0001075267791748046875, 0.0001075267791748046875, R11.H0_H0 ;  /* 0x070c070c090b7831 */ /* 0x000fe2000004080b */
[----:B------:R-:W-:Y:S01]  /*0300*/  IADD3.X R9, PT, PT, RZ, UR9, RZ, P0, !PT ;  /* 0x00000009ff097c10 */ /* 0x000fe200087fe4ff */
[----:B--2---:R-:W0:Y:S02]  /*0310*/  I2F.F16.S16.RP R12, R12 ;  /* 0x0000000c000c7306 */ /* 0x004e240000108c00 */
[----:B0-----:R-:W-:-:S06]  /*0320*/  HMUL2 R11, R12.H0_H0, R11.H0_H0 ;  /* 0x2000000b0c0b7232 */ /* 0x001fcc0000000800 */
[----:B------:R-:W0:Y:S02]  /*0330*/  F2I.S16.F16.CEIL.NTZ R11, R11 ;  /* 0x0000000b000b7305 */ /* 0x000e24000010a900 */
[----:B0-----:R0:W-:Y:S04]  /*0340*/  STG.E.U8 desc[UR6][R6.64], R11 ;  /* 0x0000000b06007986 */ /* 0x0011e8000c101106 */
[----:B------:R-:W2:Y:S01]  /*0350*/  LDG.E.U8 R14, desc[UR6][R8.64] ;  /* 0x00000006080e7981 */ /* 0x000ea2000c1e1100 */
[----:B------:R-:W-:-:S04]  /*0360*/  IADD3 R10, PT, PT, R5, -0x6, RZ ;  /* 0xfffffffa050a7810 */ /* 0x000fc80007ffe0ff */
[----:B------:R-:W1:Y:S01]  /*0370*/  I2F.F16.S16.RP R13, R10 ;  /* 0x0000000a000d7306 */ /* 0x000e620000108c00 */
[----:B0-----:R-:W-:-:S04]  /*0380*/  IADD3 R6, PT, PT, R4, -0xa00, RZ ;  /* 0xfffff60004067810 */ /* 0x001fc80007ffe0ff */
[----:B------:R-:W-:Y:S01]  /*0390*/  IADD3 R6, P0, PT, R6, UR8, RZ ;  /* 0x0000000806067c10 */ /* 0x000fe2000ff1e0ff */
[----:B-1----:R-:W-:-:S04]  /*03a0*/  HFMA2 R13, R13.H0_H0, 0.0999755859375, 0.0999755859375, -R2.H1_H1 ;  /* 0x2e662e660d0d7831 */ /* 0x002fc80000160802 */
[----:B------:R-:W-:-:S05]  /*03b0*/  HFMA2 R13, R13.H0_H0, R13.H0_H0, R0.H0_H0 ;  /* 0x2000000d0d0d7231 */ /* 0x000fca0000040800 */
[----:B------:R-:W-:-:S06]  /*03c0*/  HADD2.F32 R12, -RZ, R13.H0_H0 ;  /* 0x2000000dff0c7230 */ /* 0x000fcc0000004100 */
[----:B------:R-:W0:Y:S02]  /*03d0*/  MUFU.SQRT R12, R12 ;  /* 0x0000000c000c7308 */ /* 0x000e240000002000 */
[----:B0-----:R-:W-:-:S05]  /*03e0*/  F2FP.F16.F32.PACK_AB R7, RZ, R12 ;  /* 0x0000000cff07723e */ /* 0x001fca00000000ff */
[----:B------:R-:W-:-:S04]  /*03f0*/  HFMA2 R7, R7.H0_H0, -R0.H1_H1, 1.0185546875, 1.0185546875 ;  /* 0x3c133c1307077431 */ /* 0x000fc80000160800 */
[----:B------:R-:W-:Y:S01]  /*0400*/  HFMA2 R7, R13.H0_H0, 0.0001075267791748046875, 0.0001075267791748046875, R7.H0_H0 ;  /* 0x070c070c0d077831 */ /* 0x000fe20000040807 */
[----:B--2---:R-:W0:Y:S03]  /*0410*/  I2F.F16.S16.RP R14, R14 ;  /* 0x0000000e000e7306 */ /* 0x004e260000108c00 */
[----:B0-----:R-:W-:-:S05]  /*0420*/  HMUL2 R7, R14.H0_H0, R7.H0_H0 ;  /* 0x200000070e077232 */ /* 0x001fca0000000800 */
[----:B------:R0:W1:Y:S02]  /*0430*/  F2I.S16.F16.CEIL.NTZ R11, R7 ;  /* 0x00000007000b7305 */ /* 0x000064000010a900 */
[----:B0-----:R-:W-:Y:S01]  /*0440*/  IADD3.X R7, PT, PT, RZ, UR9, RZ, P0, !PT ;  /* 0x00000009ff077c10 */ /* 0x001fe200087fe4ff */
[----:B-1----:R0:W-:Y:S04]  /*0450*/  STG.E.U8 desc[UR6][R8.64], R11 ;  /* 0x0000000b08007986 */ /* 0x0021e8000c101106 */
        /* <DEDUP_REMOVED lines=20> */
[----:B0-----:R-:W-:Y:S01]  /*05a0*/  IADD3 R6, P0, PT, R4, UR8, RZ ;  /* 0x0000000804067c10 */ /* 0x001fe2000ff1e0ff */
        /* <DEDUP_REMOVED lines=15> */
[----:B0-----:R-:W-:-:S04]  /*06a0*/  IADD3 R8, PT, PT, R4, 0x500, RZ ;  /* 0x0000050004087810 */ /* 0x001fc80007ffe0ff */
        /* <DEDUP_REMOVED lines=48> */
[----:B------:R1:W3:Y:S01]  /*09b0*/  I2F.F16.S16.RP R13, R5 ;  /* 0x00000005000d7306 */ /* 0x0002e20000108c00 */
[----:B------:R-:W-:Y:S01]  /*09c0*/  UIADD3 UR4, UPT, UPT, UR4, 0x2800, URZ ;  /* 0x0000280004047890 */ /* 0x000fe2000fffe0ff */
[----:B------:R-:W-:-:S03]  /*09d0*/  IADD3 R4, PT, PT, R4, 0x2800, RZ ;  /* 0x0000280004047810 */ /* 0x000fc60007ffe0ff */
[----:B------:R-:W-:Y:S01]  /*09e0*/  UISETP.NE.AND UP0, UPT, UR4, 0x26c00, UPT ;  /* 0x00026c000400788c */ /* 0x000fe2000bf05270 */
[----:B-1----:R-:W-:Y:S01]  /*09f0*/  IADD3 R5, PT, PT, R5, 0x8, RZ ;  /* 0x0000000805057810 */ /* 0x002fe20007ffe0ff */
[----:B---3--:R-:W-:-:S04]  /*0a00*/  HFMA2 R13, R13.H0_H0, 0.0999755859375, 0.0999755859375, -R2.H1_H1 ;  /* 0x2e662e660d0d7831 */ /* 0x008fc80000160802 */
[----:B------:R-:W-:-:S05]  /*0a10*/  HFMA2 R13, R13.H0_H0, R13.H0_H0, R0.H0_H0 ;  /* 0x2000000d0d0d7231 */ /* 0x000fca0000040800 */
[----:B------:R-:W-:-:S06]  /*0a20*/  HADD2.F32 R10, -RZ, R13.H0_H0 ;  /* 0x2000000dff0a7230 */ /* 0x000fcc0000004100 */
[----:B------:R-:W0:Y:S02]  /*0a30*/  MUFU.SQRT R10, R10 ;  /* 0x0000000a000a7308 */ /* 0x000e240000002000 */
[----:B0-----:R-:W-:-:S05]  /*0a40*/  F2FP.F16.F32.PACK_AB R7, RZ, R10 ;  /* 0x0000000aff07723e */ /* 0x001fca00000000ff */
[----:B------:R-:W-:-:S04]  /*0a50*/  HFMA2 R7, R7.H0_H0, -R0.H1_H1, 1.0185546875, 1.0185546875 ;  /* 0x3c133c1307077431 */ /* 0x000fc80000160800 */
[----:B------:R-:W-:Y:S01]  /*0a60*/  HFMA2 R7, R13.H0_H0, 0.0001075267791748046875, 0.0001075267791748046875, R7.H0_H0 ;  /* 0x070c070c0d077831 */ /* 0x000fe20000040807 */
[----:B--2---:R-:W0:Y:S03]  /*0a70*/  I2F.F16.S16.RP R12, R12 ;  /* 0x0000000c000c7306 */ /* 0x004e260000108c00 */
[----:B0-----:R-:W-:-:S06]  /*0a80*/  HMUL2 R7, R12.H0_H0, R7.H0_H0 ;  /* 0x200000070c077232 */ /* 0x001fcc0000000800 */
[----:B------:R-:W0:Y:S02]  /*0a90*/  F2I.S16.F16.CEIL.NTZ R7, R7 ;  /* 0x0000000700077305 */ /* 0x000e24000010a900 */
[----:B0-----:R0:W-:Y:S01]  /*0aa0*/  STG.E.U8 desc[UR6][R8.64], R7 ;  /* 0x0000000708007986 */ /* 0x0011e2000c101106 */
[----:B------:R-:W-:Y:S05]  /*0ab0*/  BRA.U UP0, `(.L_x_0) ;  /* 0xfffffff500cc7547 */ /* 0x000fea000b83ffff */
[----:B------:R-:W1:Y:S01]  /*0ac0*/  I2F.F16.RP R5, 0x1 ;  /* 0x0000000100057906 */ /* 0x000e620000208c00 */
[----:B------:R-:W-:Y:S01]  /*0ad0*/  HFMA2 R6, -RZ, RZ, 0, 4.17232513427734375e-07 ;  /* 0x00000007ff067431 */ /* 0x000fe200000001ff */
[----:B------:R-:W-:Y:S01]  /*0ae0*/  IADD3 R4, PT, PT, R3, 0x1401, RZ ;  /* 0x0000140103047810 */ /* 0x000fe20007ffe0ff */
[----:B------:R-:W-:-:S03]  /*0af0*/  UMOV UR4, 0x1401 ;  /* 0x0000140100047882 */ /* 0x000fc60000000000 */
[----:B------:R-:W-:Y:S01]  /*0b00*/  PRMT R0, R6, 0x7610, R0 ;  /* 0x0000761006007816 */ /* 0x000fe20000000000 */
[----:B-1----:R-:W-:-:S04]  /*0b10*/  HFMA2 R5, R5.H0_H0, 0.0999755859375, 0.0999755859375, -R2.H0_H0 ;  /* 0x2e662e6605057831 */ /* 0x002fc80000140802 */
[----:B------:R-:W-:-:S07]  /*0b20*/  HMUL2 R5, R5.H0_H0, R5.H0_H0 ;  /* 0x2000000505057232 */ /* 0x000fce0000000800 */
.L_x_1:
[----:B------:R-:W-:-:S04]  /*0b30*/  IADD3 R6, PT, PT, R4, -0x1400, RZ ;  /* 0xffffec0004067810 */ /* 0x000fc80007ffe0ff */
[----:B------:R-:W-:-:S04]  /*0b40*/  IADD3 R6, P0, PT, R6, UR8, RZ ;  /* 0x0000000806067c10 */ /* 0x000fc8000ff1e0ff */
[----:B01----:R-:W-:-:S05]  /*0b50*/  IADD3.X R7, PT, PT, RZ, UR9, RZ, P0, !PT ;  /* 0x00000009ff077c10 */ /* 0x003fca00087fe4ff */
[----:B------:R-:W2:Y:S01]  /*0b60*/  LDG.E.U8 R12, desc[UR6][R6.64] ;  /* 0x00000006060c7981 */ /* 0x000ea2000c1e1100 */
[----:B------:R-:W-:-:S04]  /*0b70*/  IADD3 R8, PT, PT, R0, -0x7, RZ ;  /* 0xfffffff900087810 */ /* 0x000fc80007ffe0ff */
[----:B------:R0:W1:Y:S02]  /*0b80*/  I2F.F16.S16.RP R9, R8 ;  /* 0x0000000800097306 */ /* 0x0000640000108c00 */
        /* <DEDUP_REMOVED lines=116> */
[----:B------:R-:W1:Y:S01]  /*12d0*/  I2F.F16.S16.RP R13, R0 ;  /* 0x00000000000d7306 */ /* 0x000e620000108c00 */
[----:B------:R-:W-:Y:S01]  /*12e0*/  UIADD3 UR4, UPT, UPT, UR4, 0x2800, URZ ;  /* 0x0000280004047890 */ /* 0x000fe2000fffe0ff */
[----:B------:R-:W-:-:S03]  /*12f0*/  IADD3 R4, PT, PT, R4, 0x2800, RZ ;  /* 0x0000280004047810 */ /* 0x000fc60007ffe0ff */
[----:B------:R-:W-:Y:S01]  /*1300*/  UISETP.NE.AND UP0, UPT, UR4, 0x26c01, UPT ;  /* 0x00026c010400788c */ /* 0x000fe2000bf05270 */
[----:B0-----:R-:W-:Y:S01]  /*1310*/  IADD3 R6, PT, PT, R0, 0x8, RZ ;  /* 0x0000000800067810 */ /* 0x001fe20007ffe0ff */
[----:B-1----:R-:W-:-:S04]  /*1320*/  HFMA2 R13, R13.H0_H0, 0.0999755859375, 0.0999755859375, -R2.H1_H1 ;  /* 0x2e662e660d0d7831 */ /* 0x002fc80000160802 */
[----:B------:R-:W-:-:S05]  /*1330*/  HFMA2 R13, R13.H0_H0, R13.H0_H0, R5.H0_H0 ;  /* 0x2000000d0d0d7231 */ /* 0x000fca0000040805 */
[----:B------:R-:W-:-:S06]  /*1340*/  HADD2.F32 R10, -RZ, R13.H0_H0 ;  /* 0x2000000dff0a7230 */ /* 0x000fcc0000004100 */
[----:B------:R-:W0:Y:S02]  /*1350*/  MUFU.SQRT R10, R10 ;  /* 0x0000000a000a7308 */ /* 0x000e240000002000 */
[----:B0-----:R-:W-:-:S05]  /*1360*/  F2FP.F16.F32.PACK_AB R7, RZ, R10 ;  /* 0x0000000aff07723e */ /* 0x001fca00000000ff */
[----:B------:R-:W-:Y:S01]  /*1370*/  HFMA2 R7, R7.H0_H0, -R0.H1_H1, 1.0185546875, 1.0185546875 ;  /* 0x3c133c1307077431 */ /* 0x000fe20000160800 */
[----:B------:R-:W-:-:S03]  /*1380*/  PRMT R0, R6, 0x7610, R0 ;  /* 0x0000761006007816 */ /* 0x000fc60000000000 */
[----:B------:R-:W-:Y:S01]  /*1390*/  HFMA2 R7, R13.H0_H0, 0.0001075267791748046875, 0.0001075267791748046875, R7.H0_H0 ;  /* 0x070c070c0d077831 */ /* 0x000fe20000040807 */
[----:B--2---:R-:W0:Y:S03]  /*13a0*/  I2F.F16.S16.RP R12, R12 ;  /* 0x0000000c000c7306 */ /* 0x004e260000108c00 */
[----:B0-----:R-:W-:-:S06]  /*13b0*/  HMUL2 R7, R12.H0_H0, R7.H0_H0 ;  /* 0x200000070c077232 */ /* 0x001fcc0000000800 */
[----:B------:R-:W0:Y:S02]  /*13c0*/  F2I.S16.F16.CEIL.NTZ R7, R7 ;  /* 0x0000000700077305 */ /* 0x000e24000010a900 */
[----:B0-----:R1:W-:Y:S01]  /*13d0*/  STG.E.U8 desc[UR6][R8.64], R7 ;  /* 0x0000000708007986 */ /* 0x0013e2000c101106 */
[----:B------:R-:W-:Y:S05]  /*13e0*/  BRA.U UP0, `(.L_x_1) ;  /* 0xfffffff500d07547 */ /* 0x000fea000b83ffff */
[----:B------:R-:W0:Y:S01]  /*13f0*/  I2F.F16.RP R5, 0x2 ;  /* 0x0000000200057906 */ /* 0x000e220000208c00 */
[----:B------:R-:W-:Y:S01]  /*1400*/  HFMA2 R6, -RZ, RZ, 0, 4.17232513427734375e-07 ;  /* 0x00000007ff067431 */ /* 0x000fe200000001ff */
[----:B------:R-:W-:Y:S01]  /*1410*/  IADD3 R4, PT, PT, R3, 0x1402, RZ ;  /* 0x0000140203047810 */ /* 0x000fe20007ffe0ff */
[----:B------:R-:W-:-:S03]  /*1420*/  UMOV UR4, 0x1402 ;  /* 0x0000140200047882 */ /* 0x000fc60000000000 */
[----:B------:R-:W-:Y:S01]  /*1430*/  PRMT R0, R6, 0x7610, R0 ;  /* 0x0000761006007816 */ /* 0x000fe20000000000 */
[----:B0-----:R-:W-:-:S04]  /*1440*/  HFMA2 R5, R5.H0_H0, 0.0999755859375, 0.0999755859375, -R2.H0_H0 ;  /* 0x2e662e6605057831 */ /* 0x001fc80000140802 */
[----:B------:R-:W-:-:S07]  /*1450*/  HMUL2 R5, R5.H0_H0, R5.H0_H0 ;  /* 0x2000000505057232 */ /* 0x000fce0000000800 */
.L_x_2:
        /* <DEDUP_REMOVED lines=147> */
.L_x_3:
[----:B------:R-:W-:-:S04]  /*1d90*/  IADD3 R6, PT, PT, R3, -0x1400, RZ ;  /* 0xffffec0003067810 */ /* 0x000fc80007ffe0ff */
[----:B------:R-:W-:-:S04]  /*1da0*/  IADD3 R6, P0, PT, R6, UR8, RZ ;  /* 0x0000000806067c10 */ /* 0x000fc8000ff1e0ff */
[----:B01----:R-:W-:-:S05]  /*1db0*/  IADD3.X R7, PT, PT, RZ, UR9, RZ, P0, !PT ;  /* 0x00000009ff077c10 */ /* 0x003fca00087fe4ff */
[----:B------:R-:W2:Y:S01]  /*1dc0*/  LDG.E.U8 R11, desc[UR6][R6.64] ;  /* 0x00000006060b7981 */ /* 0x000ea2000c1e1100 */
[----:B------:R-:W-:-:S06]  /*1dd0*/  IADD3 R5, PT, PT, R0, -0x7, RZ ;  /* 0xfffffff900057810 */ /* 0x000fcc0007ffe0ff */
[----:B------:R-:W0:Y:S02]  /*1de0*/  I2F.F16.S16.RP R5, R5 ;  /* 0x0000000500057306 */ /* 0x000e240000108c00 */
[----:B0-----:R-:W-:-:S04]  /*1df0*/  HFMA2 R8, R5.H0_H0, 0.0999755859375, 0.0999755859375, -R2.H1_H1 ;  /* 0x2e662e6605087831 */ /* 0x001fc80000160802 */
[----:B------:R-:W-:-:S05]  /*1e00*/  HFMA2 R8, R8.H0_H0, R8.H0_H0, R4.H0_H0 ;  /* 0x2000000808087231 */ /* 0x000fca0000040804 */
[----:B------:R-:W-:-:S06]  /*1e10*/  HADD2.F32 R10, -RZ, R8.H0_H0 ;  /* 0x20000008ff0a7230 */ /* 0x000fcc0000004100 */
[----:B------:R-:W0:Y:S02]  /*1e20*/  MUFU.SQRT R10, R10 ;  /* 0x0000000a000a7308 */ /* 0x000e240000002000 */
[----:B0-----:R-:W-:-:S05]  /*1e30*/  F2FP.F16.F32.PACK_AB R9, RZ, R10 ;  /* 0x0000000aff09723e */ /* 0x001fca00000000ff */
[----:B------:R-:W-:-:S04]  /*1e40*/  HFMA2 R9, R9.H0_H0, -R0.H1_H1, 1.0185546875, 1.0185546875 ;  /* 0x3c133c1309097431 */ /* 0x000fc80000160800 */
[----:B------:R-:W-:Y:S01]  /*1e50*/  HFMA2 R9, R8.H0_H0, 0.0001075267791748046875, 0.0001075267791748046875, R9.H0_H0 ;  /* 0x070c070c08097831 */ /* 0x000fe20000040809 */
[----:B------:R-:W-:-:S04]  /*1e60*/  IADD3 R8, PT, PT, R3, -0xf00, RZ ;  /* 0xfffff10003087810 */ /* 0x000fc80007ffe0ff */
[----:B------:R-:W-:Y:S01]  /*1e70*/  IADD3 R8, P0, PT, R8, UR8, RZ ;  /* 0x0000000808087c10 */ /* 0x000fe2000ff1e0ff */
[----:B--2---:R-:W0:Y:S02]  /*1e80*/  I2F.F16.S16.RP R12, R11 ;  /* 0x0000000b000c7306 */ /* 0x004e240000108c00 */
[----:B0-----:R-:W-:-:S06]  /*1e90*/  HMUL2 R9, R12.H0_H0, R9.H0_H0 ;  /* 0x200000090c097232 */ /* 0x001fcc0000000800 */
[----:B------:R0:W1:Y:S02]  /*1ea0*/  F2I.S16.F16.CEIL.NTZ R13, R9 ;  /* 0x00000009000d7305 */ /* 0x000064000010a900 */
[----:B0-----:R-:W-:Y:S01]  /*1eb0*/  IADD3.X R9, PT, PT, RZ, UR9, RZ, P0, !PT ;  /* 0x00000009ff097c10 */ /* 0x001fe200087fe4ff */
[----:B-1----:R0:W-:Y:S04]  /*1ec0*/  STG.E.U8 desc[UR6][R6.64], R13 ;  /* 0x0000000d06007986 */ /* 0x0021e8000c101106 */
[----:B------:R-:W2:Y:S01]  /*1ed0*/  LDG.E.U8 R12, desc[UR6][R8.64] ;  /* 0x00000006080c7981 */ /* 0x000ea2000c1e1100 */
[----:B------:R-:W-:-:S06]  /*1ee0*/  IADD3 R5, PT, PT, R0, -0x6, RZ ;  /* 0xfffffffa00057810 */ /* 0x000fcc0007ffe0ff */
        /* <DEDUP_REMOVED lines=99> */
[----:B------:R-:W2:Y:S02]  /*2520*/  LDG.E.U8 R14, desc[UR6][R8.64] ;  /* 0x00000006080e7981 */ /* 0x000ea4000c1e1100 */
[----:B------:R-:W1:Y:S01]  /*2530*/  I2F.F16.S16.RP R5, R0 ;  /* 0x0000000000057306 */ /* 0x000e620000108c00 */
[----:B------:R-:W-:Y:S01]  /*2540*/  UIADD3 UR4, UPT, UPT, UR4, 0x2800, URZ ;  /* 0x0000280004047890 */ /* 0x000fe2000fffe0ff */
[----:B------:R-:W-:-:S03]  /*2550*/  IADD3 R3, PT, PT, R3, 0x2800, RZ ;  /* 0x0000280003037810 */ /* 0x000fc60007ffe0ff */
[----:B------:R-:W-:Y:S01]  /*2560*/  UISETP.NE.AND UP0, UPT, UR4, 0x26c03, UPT ;  /* 0x00026c030400788c */ /* 0x000fe2000bf05270 */
[----:B-1----:R-:W-:-:S04]  /*2570*/  HFMA2 R5, R5.H0_H0, 0.0999755859375, 0.0999755859375, -R2.H1_H1 ;  /* 0x2e662e6605057831 */ /* 0x002fc80000160802 */
[----:B------:R-:W-:-:S05]  /*2580*/  HFMA2 R5, R5.H0_H0, R5.H0_H0, R4.H0_H0 ;  /* 0x2000000505057231 */ /* 0x000fca0000040804 */
[----:B------:R-:W-:-:S06]  /*2590*/  HADD2.F32 R10, -RZ, R5.H0_H0 ;  /* 0x20000005ff0a7230 */ /* 0x000fcc0000004100 */
[----:B------:R-:W0:Y:S02]  /*25a0*/  MUFU.SQRT R10, R10 ;  /* 0x0000000a000a7308 */ /* 0x000e240000002000 */
[----:B0-----:R-:W-:-:S05]  /*25b0*/  F2FP.F16.F32.PACK_AB R7, RZ, R10 ;  /* 0x0000000aff07723e */ /* 0x001fca00000000ff */
[----:B------:R-:W-:-:S04]  /*25c0*/  HFMA2 R7, R7.H0_H0, -R0.H1_H1, 1.0185546875, 1.0185546875 ;  /* 0x3c133c1307077431 */ /* 0x000fc80000160800 */
[----:B------:R-:W-:Y:S01]  /*25d0*/  HFMA2 R7, R5.H0_H0, 0.0001075267791748046875, 0.0001075267791748046875, R7.H0_H0 ;  /* 0x070c070c05077831 */ /* 0x000fe20000040807 */
[----:B------:R-:W-:-:S04]  /*25e0*/  IADD3 R5, PT, PT, R0, 0x8, RZ ;  /* 0x0000000800057810 */ /* 0x000fc80007ffe0ff */
[----:B------:R-:W-:Y:S01]  /*25f0*/  PRMT R0, R5, 0x7610, R0 ;  /* 0x0000761005007816 */ /* 0x000fe20000000000 */
[----:B--2---:R-:W0:Y:S02]  /*2600*/  I2F.F16.S16.RP R14, R14 ;  /* 0x0000000e000e7306 */ /* 0x004e240000108c00 */
[----:B0-----:R-:W-:-:S06]  /*2610*/  HMUL2 R7, R14.H0_H0, R7.H0_H0 ;  /* 0x200000070e077232 */ /* 0x001fcc0000000800 */
[----:B------:R-:W0:Y:S02]  /*2620*/  F2I.S16.F16.CEIL.NTZ R7, R7 ;  /* 0x0000000700077305 */ /* 0x000e24000010a900 */
[----:B0-----:R1:W-:Y:S01]  /*2630*/  STG.E.U8 desc[UR6][R8.64], R7 ;  /* 0x0000000708007986 */ /* 0x0013e2000c101106 */
[----:B------:R-:W-:Y:S05]  /*2640*/  BRA.U UP0, `(.L_x_3) ;  /* 0xfffffff500d07547 */ /* 0x000fea000b83ffff */
[----:B------:R-:W-:Y:S05]  /*2650*/  EXIT ;  /* 0x000000000000794d */ /* 0x000fea0003800000 */
.L_x_4:
[----:B------:R-:W-:-:S00]  /*2660*/  BRA `(.L_x_4) ;  /* 0xfffffffc00fc7947 */ /* 0x000fc0000383ffff */
[----:B------:R-:W-:-:S00]  /*2670*/  NOP ;  /* 0x0000000000007918 */ /* 0x000fc00000000000 */
        /* <DEDUP_REMOVED lines=8> */
.L_x_5:


//--------------------- .nv.shared.reserved.0     --------------------------
	.section	.nv.shared.reserved.0,"aw",@nobits
	.weak		__nv_reservedSMEM_offset_0_alias
	.size		__nv_reservedSMEM_offset_0_alias, 0, 64
	.other		__nv_reservedSMEM_offset_0_alias,@"STO_CUDA_RESERVED_SHARED STV_DEFAULT"
__nv_reservedSMEM_offset_0_alias:
	.zero		0
	.zero		64


//--------------------- .nv.constant0._Z7kernel2Ph --------------------------
	.section	.nv.constant0._Z7kernel2Ph,"a",@progbits
	.sectionflags	@""
	.align	4
.nv.constant0._Z7kernel2Ph:
	.zero		904


//--------------------- SYMBOLS --------------------------

	.type		.nv.reservedSmem.offset0,@object
	.size		.nv.reservedSmem.offset0,0x4
